	.headerflags	@"EF_CUDA_TEXMODE_UNIFIED EF_CUDA_64BIT_ADDRESS EF_CUDA_ACCELERATORS EF_CUDA_SM90 EF_CUDA_VIRTUAL_SM(EF_CUDA_SM90)"
	.elftype	@"ET_EXEC"


//--------------------- .nv.info                  --------------------------
	.section	.nv.info,"",@"SHT_CUDA_INFO"
	.align	4


	//----- nvinfo : EIATTR_REGCOUNT
	.align		4
        /*0000*/ 	.byte	0x04, 0x2f
        /*0002*/ 	.short	(.L_3 - .L_2)
	.align		4
.L_2:
        /*0004*/ 	.word	index@(triton_poi_fused__native_batch_norm_legit_no_training_convolution_elu_3)
        /*0008*/ 	.word	0x00000014


	//----- nvinfo : EIATTR_MIN_STACK_SIZE
	.align		4
.L_3:
        /*000c*/ 	.byte	0x04, 0x12
        /*000e*/ 	.short	(.L_5 - .L_4)
	.align		4
.L_4:
        /*0010*/ 	.word	index@(triton_poi_fused__native_batch_norm_legit_no_training_convolution_elu_3)
        /*0014*/ 	.word	0x00000000


	//----- nvinfo : EIATTR_FRAME_SIZE
	.align		4
.L_5:
        /*0018*/ 	.byte	0x04, 0x11
        /*001a*/ 	.short	(.L_7 - .L_6)
	.align		4
.L_6:
        /*001c*/ 	.word	index@(triton_poi_fused__native_batch_norm_legit_no_training_convolution_elu_3)
        /*0020*/ 	.word	0x00000000


	//----- nvinfo : EIATTR_MIN_STACK_SIZE
	.align		4
.L_7:
        /*0024*/ 	.byte	0x04, 0x12
        /*0026*/ 	.short	(.L_9 - .L_8)
	.align		4
.L_8:
        /*0028*/ 	.word	index@(triton_poi_fused__native_batch_norm_legit_no_training_convolution_elu_3)
        /*002c*/ 	.word	0x00000000
.L_9:


//--------------------- .nv.info.triton_poi_fused__native_batch_norm_legit_no_training_convolution_elu_3 --------------------------
	.section	.nv.info.triton_poi_fused__native_batch_norm_legit_no_training_convolution_elu_3,"",@"SHT_CUDA_INFO"
	.sectionflags	@""
	.align	4


	//----- nvinfo : EIATTR_CUDA_API_VERSION
	.align		4
        /*0000*/ 	.byte	0x04, 0x37
        /*0002*/ 	.short	(.L_11 - .L_10)
.L_10:
        /*0004*/ 	.word	0x0000007c


	//----- nvinfo : EIATTR_KPARAM_INFO
	.align		4
.L_11:
        /*0008*/ 	.byte	0x04, 0x17
        /*000a*/ 	.short	(.L_13 - .L_12)
.L_12:
        /*000c*/ 	.word	0x00000000
        /*0010*/ 	.short	0x0007
        /*0012*/ 	.short	0x0038
        /*0014*/ 	.byte	0x00, 0xf0, 0x11, 0x00


	//----- nvinfo : EIATTR_KPARAM_INFO
	.align		4
.L_13:
        /*0018*/ 	.byte	0x04, 0x17
        /*001a*/ 	.short	(.L_15 - .L_14)
.L_14:
        /*001c*/ 	.word	0x00000000
        /*0020*/ 	.short	0x0006
        /*0022*/ 	.short	0x0030
        /*0024*/ 	.byte	0x00, 0xf4, 0x21, 0x00


	//----- nvinfo : EIATTR_KPARAM_INFO
	.align		4
.L_15:
        /*0028*/ 	.byte	0x04, 0x17
        /*002a*/ 	.short	(.L_17 - .L_16)
.L_16:
        /*002c*/ 	.word	0x00000000
        /*0030*/ 	.short	0x0005
        /*0032*/ 	.short	0x0028
        /*0034*/ 	.byte	0x00, 0xf4, 0x21, 0x00


	//----- nvinfo : EIATTR_KPARAM_INFO
	.align		4
.L_17:
        /*0038*/ 	.byte	0x04, 0x17
        /*003a*/ 	.short	(.L_19 - .L_18)
.L_18:
        /*003c*/ 	.word	0x00000000
        /*0040*/ 	.short	0x0004
        /*0042*/ 	.short	0x0020
        /*0044*/ 	.byte	0x00, 0xf4, 0x21, 0x00


	//----- nvinfo : EIATTR_KPARAM_INFO
	.align		4
.L_19:
        /*0048*/ 	.byte	0x04, 0x17
        /*004a*/ 	.short	(.L_21 - .L_20)
.L_20:
        /*004c*/ 	.word	0x00000000
        /*0050*/ 	.short	0x0003
        /*0052*/ 	.short	0x0018
        /*0054*/ 	.byte	0x00, 0xf4, 0x21, 0x00


	//----- nvinfo : EIATTR_KPARAM_INFO
	.align		4
.L_21:
        /*0058*/ 	.byte	0x04, 0x17
        /*005a*/ 	.short	(.L_23 - .L_22)
.L_22:
        /*005c*/ 	.word	0x00000000
        /*0060*/ 	.short	0x0002
        /*0062*/ 	.short	0x0010
        /*0064*/ 	.byte	0x00, 0xf4, 0x21, 0x00


	//----- nvinfo : EIATTR_KPARAM_INFO
	.align		4
.L_23:
        /*0068*/ 	.byte	0x04, 0x17
        /*006a*/ 	.short	(.L_25 - .L_24)
.L_24:
        /*006c*/ 	.word	0x00000000
        /*0070*/ 	.short	0x0001
        /*0072*/ 	.short	0x0008
        /*0074*/ 	.byte	0x00, 0xf4, 0x21, 0x00


	//----- nvinfo : EIATTR_KPARAM_INFO
	.align		4
.L_25:
        /*0078*/ 	.byte	0x04, 0x17
        /*007a*/ 	.short	(.L_27 - .L_26)
.L_26:
        /*007c*/ 	.word	0x00000000
        /*0080*/ 	.short	0x0000
        /*0082*/ 	.short	0x0000
        /*0084*/ 	.byte	0x00, 0xf4, 0x21, 0x00


	//----- nvinfo : EIATTR_SPARSE_MMA_MASK
	.align		4
.L_27:
        /*0088*/ 	.byte	0x03, 0x50
        /*008a*/ 	.short	0x0000


	//----- nvinfo : EIATTR_MAXREG_COUNT
	.align		4
        /*008c*/ 	.byte	0x03, 0x1b
        /*008e*/ 	.short	0x00ff


	//----- nvinfo : EIATTR_EXIT_INSTR_OFFSETS
	.align		4
        /*0090*/ 	.byte	0x04, 0x1c
        /*0092*/ 	.short	(.L_29 - .L_28)


	//   ....[0]....
.L_28:
        /*0094*/ 	.word	0x000006e0


	//----- nvinfo : EIATTR_REQNTID
	.align		4
.L_29:
        /*0098*/ 	.byte	0x04, 0x10
        /*009a*/ 	.short	(.L_31 - .L_30)
.L_30:
        /*009c*/ 	.word	0x00000100
        /*00a0*/ 	.word	0x00000001
        /*00a4*/ 	.word	0x00000001


	//----- nvinfo : EIATTR_CBANK_PARAM_SIZE
	.align		4
.L_31:
        /*00a8*/ 	.byte	0x03, 0x19
        /*00aa*/ 	.short	0x003c


	//----- nvinfo : EIATTR_PARAM_CBANK
	.align		4
        /*00ac*/ 	.byte	0x04, 0x0a
        /*00ae*/ 	.short	(.L_33 - .L_32)
	.align		4
.L_32:
        /*00b0*/ 	.word	index@(.nv.constant0.triton_poi_fused__native_batch_norm_legit_no_training_convolution_elu_3)
        /*00b4*/ 	.short	0x0210
        /*00b6*/ 	.short	0x003c


	//----- nvinfo : EIATTR_SW_WAR
	.align		4
.L_33:
        /*00b8*/ 	.byte	0x04, 0x36
        /*00ba*/ 	.short	(.L_35 - .L_34)
.L_34:
        /*00bc*/ 	.word	0x00000008
.L_35:


//--------------------- .nv.callgraph             --------------------------
	.section	.nv.callgraph,"",@"SHT_CUDA_CALLGRAPH"
	.align	4
	.sectionentsize	8
	.align		4
        /*0000*/ 	.word	0x00000000
	.align		4
        /*0004*/ 	.word	0xffffffff
	.align		4
        /*0008*/ 	.word	0x00000000
	.align		4
        /*000c*/ 	.word	0xfffffffe
	.align		4
        /*0010*/ 	.word	0x00000000
	.align		4
        /*0014*/ 	.word	0xfffffffd
	.align		4
        /*0018*/ 	.word	0x00000000
	.align		4
        /*001c*/ 	.word	0xfffffffc


//--------------------- .nv.constant4             --------------------------
	.section	.nv.constant4,"a",@progbits
	.align	8
	.align		8
.nv.constant4:
        /*0000*/ 	.dword	_$_str
	.align		8
        /*0008*/ 	.dword	_$_str_$_2


//--------------------- .text.triton_poi_fused__native_batch_norm_legit_no_training_convolution_elu_3 --------------------------
	.section	.text.triton_poi_fused__native_batch_norm_legit_no_training_convolution_elu_3,"ax",@progbits
	.align	128
        .global         triton_poi_fused__native_batch_norm_legit_no_training_convolution_elu_3
        .type           triton_poi_fused__native_batch_norm_legit_no_training_convolution_elu_3,@function
        .size           triton_poi_fused__native_batch_norm_legit_no_training_convolution_elu_3,(.L_x_1 - triton_poi_fused__native_batch_norm_legit_no_training_convolution_elu_3)
        .other          triton_poi_fused__native_batch_norm_legit_no_training_convolution_elu_3,@"STO_CUDA_ENTRY STV_DEFAULT"
triton_poi_fused__native_batch_norm_legit_no_training_convolution_elu_3:
.text.triton_poi_fused__native_batch_norm_legit_no_training_convolution_elu_3:
[----:B------:R-:W-:Y:S01]  /*0000*/  LDC R1, c[0x0][0x28] ;  /* 0x00000a00ff017b82 */ /* 0x000fe20000000800 */
[----:B------:R-:W1:Y:S07]  /*0010*/  S2R R0, SR_TID.X ;  /* 0x0000000000007919 */ /* 0x000e6e0000002100 */
[----:B------:R-:W2:Y:S01]  /*0020*/  LDC.64 R12, c[0x0][0x230] ;  /* 0x00008c00ff0c7b82 */ /* 0x000ea20000000a00 */
[----:B------:R-:W-:Y:S01]  /*0030*/  ULDC.64 UR4, c[0x0][0x208] ;  /* 0x0000820000047ab9 */ /* 0x000fe20000000a00 */
[----:B------:R-:W3:Y:S06]  /*0040*/  S2R R5, SR_CTAID.X ;  /* 0x0000000000057919 */ /* 0x000eec0000002500 */
[----:B------:R-:W4:Y:S08]  /*0050*/  LDC.64 R8, c[0x0][0x220] ;  /* 0x00008800ff087b82 */ /* 0x000f300000000a00 */
[----:B------:R-:W5:Y:S08]  /*0060*/  LDC.64 R10, c[0x0][0x228] ;  /* 0x00008a00ff0a7b82 */ /* 0x000f700000000a00 */
[----:B------:R-:W5:Y:S01]  /*0070*/  LDC.64 R14, c[0x0][0x238] ;  /* 0x00008e00ff0e7b82 */ /* 0x000f620000000a00 */
[----:B-1----:R-:W-:-:S02]  /*0080*/  SHF.L.U32 R0, R0, 0x1, RZ ;  /* 0x0000000100007819 */ /* 0x002fc400000006ff */
[----:B---3--:R-:W-:Y:S02]  /*0090*/  SHF.R.S32.HI R3, RZ, 0x16, R5 ;  /* 0x00000016ff037819 */ /* 0x008fe40000011405 */
[----:B------:R-:W-:Y:S02]  /*00a0*/  LOP3.LUT R0, R0, 0x1fe, RZ, 0xc0, !PT ;  /* 0x000001fe00007812 */ /* 0x000fe400078ec0ff */
[----:B------:R-:W-:Y:S02]  /*00b0*/  SGXT R3, R3, 0x1 ;  /* 0x000000010303781a */ /* 0x000fe40000000200 */
[----:B------:R-:W-:Y:S02]  /*00c0*/  LEA R0, R5, R0, 0x9 ;  /* 0x0000000005007211 */ /* 0x000fe400078e48ff */
[----:B------:R-:W1:Y:S02]  /*00d0*/  LDC.64 R4, c[0x0][0x240] ;  /* 0x00009000ff047b82 */ /* 0x000e640000000a00 */
[----:B------:R-:W-:-:S04]  /*00e0*/  LEA.HI R3, R3, R0, RZ, 0xc ;  /* 0x0000000003037211 */ /* 0x000fc800078f60ff */
[----:B------:R-:W-:-:S04]  /*00f0*/  SHF.R.S32.HI R3, RZ, 0xc, R3 ;  /* 0x0000000cff037819 */ /* 0x000fc80000011403 */
[----:B------:R-:W-:-:S04]  /*0100*/  LEA.HI R2, R3, R3, RZ, 0x6 ;  /* 0x0000000303027211 */ /* 0x000fc800078f30ff */
[----:B------:R-:W-:-:S04]  /*0110*/  LOP3.LUT R2, R2, 0xffffffc0, RZ, 0xc0, !PT ;  /* 0xffffffc002027812 */ /* 0x000fc800078ec0ff */
[----:B------:R-:W-:Y:S02]  /*0120*/  IADD3 R17, R3, -R2, RZ ;  /* 0x8000000203117210 */ /* 0x000fe40007ffe0ff */
[----:B------:R-:W3:Y:S03]  /*0130*/  LDC.64 R2, c[0x0][0x210] ;  /* 0x00008400ff027b82 */ /* 0x000ee60000000a00 */
[----:B--2---:R-:W-:-:S05]  /*0140*/  IMAD.WIDE R12, R17, 0x4, R12 ;  /* 0x00000004110c7825 */ /* 0x004fca00078e020c */
[----:B------:R2:W2:Y:S01]  /*0150*/  LDG.E.EL R16, desc[UR4][R12.64] ;  /* 0x000000040c107981 */ /* 0x0004a2000c2e1900 */
[----:B----4-:R-:W-:-:S04]  /*0160*/  IMAD.WIDE R8, R17, 0x4, R8 ;  /* 0x0000000411087825 */ /* 0x010fc800078e0208 */
[C---:B-----5:R-:W-:Y:S02]  /*0170*/  IMAD.WIDE R10, R17.reuse, 0x4, R10 ;  /* 0x00000004110a7825 */ /* 0x060fe400078e020a */
[----:B------:R4:W5:Y:S02]  /*0180*/  LDG.E.EL R8, desc[UR4][R8.64] ;  /* 0x0000000408087981 */ /* 0x000964000c2e1900 */
[C---:B-1----:R-:W-:Y:S02]  /*0190*/  IMAD.WIDE R4, R17.reuse, 0x4, R4 ;  /* 0x0000000411047825 */ /* 0x042fe400078e0204 */
[----:B------:R-:W5:Y:S02]  /*01a0*/  LDG.E.EL R10, desc[UR4][R10.64] ;  /* 0x000000040a0a7981 */ /* 0x000f64000c2e1900 */
[----:B---3--:R-:W-:Y:S02]  /*01b0*/  IMAD.WIDE R2, R0, 0x4, R2 ;  /* 0x0000000400027825 */ /* 0x008fe400078e0202 */
[----:B------:R-:W3:Y:S04]  /*01c0*/  LDG.E.EL R5, desc[UR4][R4.64] ;  /* 0x0000000404057981 */ /* 0x000ee8000c2e1900 */
[----:B------:R-:W5:Y:S01]  /*01d0*/  LDG.E.64 R6, desc[UR4][R2.64] ;  /* 0x0000000402067981 */ /* 0x000f62000c1e1b00 */
[----:B0-2---:R-:W-:-:S06]  /*01e0*/  IMAD.WIDE R12, R17, 0x4, R14 ;  /* 0x00000004110c7825 */ /* 0x005fcc00078e020e */
[----:B------:R0:W3:Y:S01]  /*01f0*/  LDG.E.EL R12, desc[UR4][R12.64] ;  /* 0x000000040c0c7981 */ /* 0x0000e2000c2e1900 */
[----:B----4-:R-:W-:Y:S01]  /*0200*/  HFMA2.MMA R9, -RZ, RZ, 1.625, 0 ;  /* 0x3e800000ff097435 */ /* 0x010fe200000001ff */
[----:B0-----:R-:W-:Y:S01]  /*0210*/  MOV R13, 0x3ab5ebe6 ;  /* 0x3ab5ebe6000d7802 */ /* 0x001fe20000000f00 */
[----:B------:R-:W-:-:S04]  /*0220*/  FADD R16, R16, 9.9999997473787516356e-06 ;  /* 0x3727c5ac10107421 */ /* 0x000fc80000000000 */
[----:B------:R-:W0:Y:S02]  /*0230*/  MUFU.SQRT R14, R16 ;  /* 0x00000010000e7308 */ /* 0x000e240000002000 */
[C---:B0-----:R-:W-:Y:S02]  /*0240*/  FSETP.GT.AND P0, PT, R14.reuse, 8.50705917302346158658e+37, PT ;  /* 0x7e8000000e00780b */ /* 0x041fe40003f04000 */
[----:B------:R-:W-:-:S11]  /*0250*/  FSETP.GEU.AND P1, PT, R14, 1.175494350822287508e-38, PT ;  /* 0x008000000e00780b */ /* 0x000fd60003f2e000 */
[----:B------:R-:W-:-:S04]  /*0260*/  @P0 FMUL R14, R14, 0.25 ;  /* 0x3e8000000e0e0820 */ /* 0x000fc80000400000 */
[----:B------:R-:W-:-:S06]  /*0270*/  @!P1 FMUL R14, R14, 16777216 ;  /* 0x4b8000000e0e9820 */ /* 0x000fcc0000400000 */
[----:B------:R-:W0:Y:S01]  /*0280*/  MUFU.RCP R14, R14 ;  /* 0x0000000e000e7308 */ /* 0x000e220000001000 */
[----:B------:R-:W-:Y:S01]  /*0290*/  FSEL R9, R9, 1, P0 ;  /* 0x3f80000009097808 */ /* 0x000fe20000000000 */
[--C-:B-----5:R-:W-:Y:S01]  /*02a0*/  FADD R6, R6, R8.reuse ;  /* 0x0000000806067221 */ /* 0x120fe20000000000 */
[----:B------:R-:W-:-:S03]  /*02b0*/  FADD R7, R7, R8 ;  /* 0x0000000807077221 */ /* 0x000fc60000000000 */
[----:B------:R-:W-:Y:S01]  /*02c0*/  @!P1 FMUL R9, R9, 16777216 ;  /* 0x4b80000009099820 */ /* 0x000fe20000400000 */
[C---:B------:R-:W-:Y:S01]  /*02d0*/  FADD R4, -R10.reuse, R6 ;  /* 0x000000060a047221 */ /* 0x040fe20000000100 */
[----:B------:R-:W-:Y:S02]  /*02e0*/  FADD R10, -R10, R7 ;  /* 0x000000070a0a7221 */ /* 0x000fe40000000100 */
[----:B0-----:R-:W-:-:S04]  /*02f0*/  FMUL R9, R14, R9 ;  /* 0x000000090e097220 */ /* 0x001fc80000400000 */
[-C--:B------:R-:W-:Y:S01]  /*0300*/  FMUL R4, R4, R9.reuse ;  /* 0x0000000904047220 */ /* 0x080fe20000400000 */
[----:B------:R-:W-:-:S03]  /*0310*/  FMUL R10, R10, R9 ;  /* 0x000000090a0a7220 */ /* 0x000fc60000400000 */
[C-C-:B---3--:R-:W-:Y:S01]  /*0320*/  FFMA R4, R12.reuse, R4, R5.reuse ;  /* 0x000000040c047223 */ /* 0x148fe20000000005 */
[----:B------:R-:W-:-:S03]  /*0330*/  FFMA R5, R12, R10, R5 ;  /* 0x0000000a0c057223 */ /* 0x000fc60000000005 */
[----:B------:R-:W-:Y:S01]  /*0340*/  FMUL R8, R4, 1.4426950216293334961 ;  /* 0x3fb8aa3b04087820 */ /* 0x000fe20000400000 */
[----:B------:R-:W-:-:S05]  /*0350*/  FMUL R10, R5, 1.4426950216293334961 ;  /* 0x3fb8aa3b050a7820 */ /* 0x000fca0000400000 */
[----:B------:R-:W0:Y:S01]  /*0360*/  FRND R8, R8 ;  /* 0x0000000800087307 */ /* 0x000e220000201000 */
[----:B------:R-:W-:Y:S01]  /*0370*/  FADD.FTZ R9, |R4|, -RZ ;  /* 0x800000ff04097221 */ /* 0x000fe20000010200 */
[----:B------:R-:W-:-:S06]  /*0380*/  FADD.FTZ R11, |R5|, -RZ ;  /* 0x800000ff050b7221 */ /* 0x000fcc0000010200 */
[----:B------:R-:W1:Y:S01]  /*0390*/  FRND R10, R10 ;  /* 0x0000000a000a7307 */ /* 0x000e620000201000 */
[----:B------:R-:W-:Y:S02]  /*03a0*/  FSETP.GEU.AND P0, PT, R9, 0.40999999642372131348, PT ;  /* 0x3ed1eb850900780b */ /* 0x000fe40003f0e000 */
[----:B------:R-:W-:Y:S02]  /*03b0*/  FSETP.GEU.AND P1, PT, R11, 0.40999999642372131348, PT ;  /* 0x3ed1eb850b00780b */ /* 0x000fe40003f2e000 */
[----:B0-----:R-:W-:-:S04]  /*03c0*/  FSEL R9, R8, RZ, P0 ;  /* 0x000000ff08097208 */ /* 0x001fc80000000000 */
[C---:B------:R-:W-:Y:S01]  /*03d0*/  FSETP.NEU.AND P4, PT, R9.reuse, 128, PT ;  /* 0x430000000900780b */ /* 0x040fe20003f8d000 */
[C---:B------:R-:W-:Y:S01]  /*03e0*/  FFMA.FTZ R12, -R9.reuse, 0.693145751953125, R4 ;  /* 0x3f317200090c7823 */ /* 0x040fe20000010104 */
[----:B-1----:R-:W-:Y:S02]  /*03f0*/  FSEL R14, R10, RZ, P1 ;  /* 0x000000ff0a0e7208 */ /* 0x002fe40000800000 */
[C---:B------:R-:W-:Y:S01]  /*0400*/  FSEL R10, R9.reuse, 127, P4 ;  /* 0x42fe0000090a7808 */ /* 0x040fe20002000000 */
[----:B------:R-:W-:Y:S02]  /*0410*/  FFMA.FTZ R9, -R9, 1.428606765330187045e-06, R12 ;  /* 0x35bfbe8e09097823 */ /* 0x000fe4000001010c */
[C---:B------:R-:W-:Y:S01]  /*0420*/  FFMA.FTZ R11, -R14.reuse, 0.693145751953125, R5 ;  /* 0x3f3172000e0b7823 */ /* 0x040fe20000010105 */
[C---:B------:R-:W-:Y:S01]  /*0430*/  FSETP.NEU.AND P2, PT, R14.reuse, 128, PT ;  /* 0x430000000e00780b */ /* 0x040fe20003f4d000 */
[C---:B------:R-:W-:Y:S02]  /*0440*/  FFMA.FTZ R8, R9.reuse, R13, 0.0083824126049876213074 ;  /* 0x3c09566309087423 */ /* 0x040fe4000001000d */
[C---:B------:R-:W-:Y:S01]  /*0450*/  FFMA.FTZ R16, -R14.reuse, 1.428606765330187045e-06, R11 ;  /* 0x35bfbe8e0e107823 */ /* 0x040fe2000001010b */
[----:B------:R-:W-:Y:S01]  /*0460*/  FSEL R11, R14, 127, P2 ;  /* 0x42fe00000e0b7808 */ /* 0x000fe20001000000 */
[----:B------:R-:W-:-:S02]  /*0470*/  FFMA.FTZ R8, R9, R8, 0.041667830199003219604 ;  /* 0x3d2aabe309087423 */ /* 0x000fc40000010008 */
[C---:B------:R-:W-:Y:S01]  /*0480*/  FFMA.FTZ R13, R16.reuse, R13, 0.0083824126049876213074 ;  /* 0x3c095663100d7423 */ /* 0x040fe2000001000d */
[----:B------:R-:W0:Y:S01]  /*0490*/  MUFU.EX2 R12, R10 ;  /* 0x0000000a000c7308 */ /* 0x000e220000000800 */
[----:B------:R-:W-:Y:S02]  /*04a0*/  FFMA.FTZ R8, R9, R8, 0.16666397452354431152 ;  /* 0x3e2aa9f609087423 */ /* 0x000fe40000010008 */
[----:B------:R-:W-:-:S05]  /*04b0*/  FFMA.FTZ R15, R16, R13, 0.041667830199003219604 ;  /* 0x3d2aabe3100f7423 */ /* 0x000fca000001000d */
[----:B------:R-:W1:Y:S01]  /*04c0*/  MUFU.EX2 R13, R11 ;  /* 0x0000000b000d7308 */ /* 0x000e620000000800 */
[----:B------:R-:W-:Y:S01]  /*04d0*/  FFMA.FTZ R15, R16, R15, 0.16666397452354431152 ;  /* 0x3e2aa9f6100f7423 */ /* 0x000fe2000001000f */
[----:B------:R-:W-:-:S03]  /*04e0*/  FFMA.FTZ R8, R9, R8, 0.49999994039535522461 ;  /* 0x3efffffe09087423 */ /* 0x000fc60000010008 */
[----:B------:R-:W-:Y:S01]  /*04f0*/  FFMA.FTZ R15, R16, R15, 0.49999994039535522461 ;  /* 0x3efffffe100f7423 */ /* 0x000fe2000001000f */
[----:B------:R-:W-:-:S03]  /*0500*/  FMUL R8, R9, R8 ;  /* 0x0000000809087220 */ /* 0x000fc60000400000 */
[C---:B------:R-:W-:Y:S01]  /*0510*/  FMUL R17, R16.reuse, R15 ;  /* 0x0000000f10117220 */ /* 0x040fe20000400000 */
[----:B------:R-:W-:Y:S02]  /*0520*/  FFMA.FTZ R15, R9, R8, R9 ;  /* 0x00000008090f7223 */ /* 0x000fe40000010009 */
[----:B------:R-:W2:Y:S01]  /*0530*/  LDC.64 R8, c[0x0][0x218] ;  /* 0x00008600ff087b82 */ /* 0x000ea20000000a00 */
[----:B------:R-:W-:Y:S01]  /*0540*/  FFMA.FTZ R16, R16, R17, R16 ;  /* 0x0000001110107223 */ /* 0x000fe20000010010 */
[----:B0-----:R-:W-:Y:S01]  /*0550*/  FADD R17, R12, -1 ;  /* 0xbf8000000c117421 */ /* 0x001fe20000000000 */
[C---:B-1----:R-:W-:Y:S01]  /*0560*/  FADD R14, R13.reuse, -1 ;  /* 0xbf8000000d0e7421 */ /* 0x042fe20000000000 */
[----:B------:R-:W-:Y:S02]  /*0570*/  FSETP.NEU.AND P1, PT, R4, RZ, PT ;  /* 0x000000ff0400720b */ /* 0x000fe40003f2d000 */
[----:B------:R-:W-:Y:S01]  /*0580*/  FFMA.FTZ R12, R12, R15, R17 ;  /* 0x0000000f0c0c7223 */ /* 0x000fe20000010011 */
[----:B------:R-:W-:Y:S01]  /*0590*/  FFMA.FTZ R13, R13, R16, R14 ;  /* 0x000000100d0d7223 */ /* 0x000fe2000001000e */
[----:B------:R-:W-:-:S02]  /*05a0*/  FSETP.NEU.AND P0, PT, R5, RZ, PT ;  /* 0x000000ff0500720b */ /* 0x000fc40003f0d000 */
[----:B------:R-:W-:Y:S01]  /*05b0*/  FSETP.GT.AND P3, PT, R11, 128, PT ;  /* 0x430000000b00780b */ /* 0x000fe20003f64000 */
[----:B------:R-:W-:Y:S01]  /*05c0*/  @!P2 FADD R13, R13, R13 ;  /* 0x0000000d0d0da221 */ /* 0x000fe20000000000 */
[----:B------:R-:W-:Y:S01]  /*05d0*/  @!P4 FADD R12, R12, R12 ;  /* 0x0000000c0c0cc221 */ /* 0x000fe20000000000 */
[C---:B------:R-:W-:Y:S02]  /*05e0*/  FSETP.GT.AND P4, PT, R10.reuse, 128, PT ;  /* 0x430000000a00780b */ /* 0x040fe40003f84000 */
[----:B------:R-:W-:Y:S02]  /*05f0*/  FSETP.GEU.AND P2, PT, R11, -25, PT ;  /* 0xc1c800000b00780b */ /* 0x000fe40003f4e000 */
[----:B------:R-:W-:Y:S02]  /*0600*/  FSEL R13, R13, +INF , !P3 ;  /* 0x7f8000000d0d7808 */ /* 0x000fe40005800000 */
[----:B------:R-:W-:Y:S02]  /*0610*/  FSETP.GEU.AND P3, PT, R10, -25, PT ;  /* 0xc1c800000a00780b */ /* 0x000fe40003f6e000 */
[----:B------:R-:W-:Y:S01]  /*0620*/  FSEL R12, R12, +INF , !P4 ;  /* 0x7f8000000c0c7808 */ /* 0x000fe20006000000 */
[----:B------:R-:W-:Y:S01]  /*0630*/  FADD R11, R4, R4 ;  /* 0x00000004040b7221 */ /* 0x000fe20000000000 */
[----:B------:R-:W-:Y:S01]  /*0640*/  FSEL R10, R13, -1, P2 ;  /* 0xbf8000000d0a7808 */ /* 0x000fe20001000000 */
[----:B------:R-:W-:Y:S01]  /*0650*/  @!P0 FADD R10, R5, R5 ;  /* 0x00000005050a8221 */ /* 0x000fe20000000000 */
[----:B------:R-:W-:-:S02]  /*0660*/  @P1 FSEL R11, R12, -1, P3 ;  /* 0xbf8000000c0b1808 */ /* 0x000fc40001800000 */
[----:B------:R-:W-:Y:S02]  /*0670*/  FSETP.GT.AND P1, PT, R4, RZ, PT ;  /* 0x000000ff0400720b */ /* 0x000fe40003f24000 */
[C---:B------:R-:W-:Y:S01]  /*0680*/  FSETP.GT.AND P0, PT, R5.reuse, RZ, PT ;  /* 0x000000ff0500720b */ /* 0x040fe20003f04000 */
[----:B--2---:R-:W-:Y:S01]  /*0690*/  IMAD.WIDE R8, R0, 0x4, R8 ;  /* 0x0000000400087825 */ /* 0x004fe200078e0208 */
[----:B------:R-:W-:Y:S02]  /*06a0*/  FSEL R4, R4, R11, P1 ;  /* 0x0000000b04047208 */ /* 0x000fe40000800000 */
[----:B------:R-:W-:Y:S01]  /*06b0*/  FSEL R5, R5, R10, P0 ;  /* 0x0000000a05057208 */ /* 0x000fe20000000000 */
[----:B------:R-:W-:Y:S04]  /*06c0*/  STG.E.64 desc[UR4][R2.64], R6 ;  /* 0x0000000602007986 */ /* 0x000fe8000c101b04 */
[----:B------:R-:W-:Y:S01]  /*06d0*/  STG.E.64 desc[UR4][R8.64], R4 ;  /* 0x0000000408007986 */ /* 0x000fe2000c101b04 */
[----:B------:R-:W-:Y:S05]  /*06e0*/  EXIT ;  /* 0x000000000000794d */ /* 0x000fea0003800000 */
.L_x_0:
[----:B------:R-:W-:-:S00]  /*06f0*/  BRA `(.L_x_0) ;  /* 0xfffffffc00fc7947 */ /* 0x000fc0000383ffff */
[----:B------:R-:W-:-:S00]  /*0700*/  NOP ;  /* 0x0000000000007918 */ /* 0x000fc00000000000 */
[----:B------:R-:W-:-:S00]  /*0710*/  NOP ;  /* 0x0000000000007918 */ /* 0x000fc00000000000 */
[----:B------:R-:W-:-:S00]  /*0720*/  NOP ;  /* 0x0000000000007918 */ /* 0x000fc00000000000 */
[----:B------:R-:W-:-:S00]  /*0730*/  NOP ;  /* 0x0000000000007918 */ /* 0x000fc00000000000 */
[----:B------:R-:W-:-:S00]  /*0740*/  NOP ;  /* 0x0000000000007918 */ /* 0x000fc00000000000 */
[----:B------:R-:W-:-:S00]  /*0750*/  NOP ;  /* 0x0000000000007918 */ /* 0x000fc00000000000 */
[----:B------:R-:W-:-:S00]  /*0760*/  NOP ;  /* 0x0000000000007918 */ /* 0x000fc00000000000 */
[----:B------:R-:W-:-:S00]  /*0770*/  NOP ;  /* 0x0000000000007918 */ /* 0x000fc00000000000 */
.L_x_1:


//--------------------- .nv.global.init           --------------------------
	.section	.nv.global.init,"aw",@progbits
.nv.global.init:
	.type		_$_str,@object
	.size		_$_str,(_$_str_$_2 - _$_str)
_$_str:
        /*0000*/ 	.byte	0x5f, 0x5f, 0x43, 0x55, 0x44, 0x41, 0x5f, 0x46, 0x54, 0x5a, 0x00
	.type		_$_str_$_2,@object
	.size		_$_str_$_2,(.L_1 - _$_str_$_2)
_$_str_$_2:
        /*000b*/ 	.byte	0x5f, 0x5f, 0x43, 0x55, 0x44, 0x41, 0x5f, 0x50, 0x52, 0x45, 0x43, 0x5f, 0x53, 0x51, 0x52, 0x54
        /*001b*/ 	.byte	0x00
.L_1:


//--------------------- .nv.constant0.triton_poi_fused__native_batch_norm_legit_no_training_convolution_elu_3 --------------------------
	.section	.nv.constant0.triton_poi_fused__native_batch_norm_legit_no_training_convolution_elu_3,"a",@progbits
	.sectionflags	@""
	.align	4
.nv.constant0.triton_poi_fused__native_batch_norm_legit_no_training_convolution_elu_3:
	.zero		588
